//
// Generated by NVIDIA NVVM Compiler
//
// Compiler Build ID: CL-36424714
// Cuda compilation tools, release 13.0, V13.0.88
// Based on NVVM 20.0.0
//

.version 9.0
.target sm_100
.address_size 64

	// .globl	_Z4multPiS_S_iiii

.visible .entry _Z4multPiS_S_iiii(
	.param .u64 .ptr .align 1 _Z4multPiS_S_iiii_param_0,
	.param .u64 .ptr .align 1 _Z4multPiS_S_iiii_param_1,
	.param .u64 .ptr .align 1 _Z4multPiS_S_iiii_param_2,
	.param .u32 _Z4multPiS_S_iiii_param_3,
	.param .u32 _Z4multPiS_S_iiii_param_4,
	.param .u32 _Z4multPiS_S_iiii_param_5,
	.param .u32 _Z4multPiS_S_iiii_param_6
)
{
	.reg .pred 	%p<10>;
	.reg .b32 	%r<89>;
	.reg .b64 	%rd<53>;

	ld.param.u64 	%rd7, [_Z4multPiS_S_iiii_param_0];
	ld.param.u64 	%rd8, [_Z4multPiS_S_iiii_param_1];
	ld.param.u64 	%rd9, [_Z4multPiS_S_iiii_param_2];
	ld.param.u32 	%r25, [_Z4multPiS_S_iiii_param_4];
	ld.param.u32 	%r26, [_Z4multPiS_S_iiii_param_6];
	cvta.to.global.u64 	%rd1, %rd8;
	cvta.to.global.u64 	%rd2, %rd7;
	cvta.to.global.u64 	%rd10, %rd9;
	mov.u32 	%r1, %ctaid.x;
	mov.u32 	%r2, %ctaid.y;
	mad.lo.s32 	%r27, %r26, %r1, %r2;
	mul.wide.s32 	%rd11, %r27, 4;
	add.s64 	%rd3, %rd10, %rd11;
	mov.b32 	%r28, 0;
	st.global.u32 	[%rd3], %r28;
	setp.lt.s32 	%p1, %r25, 1;
	@%p1 bra 	$L__BB0_12;
	mul.lo.s32 	%r3, %r25, %r1;
	and.b32  	%r4, %r25, 7;
	setp.lt.u32 	%p2, %r25, 8;
	mov.b32 	%r83, 0;
	mov.u32 	%r86, %r83;
	@%p2 bra 	$L__BB0_4;
	and.b32  	%r86, %r25, 2147483640;
	neg.s32 	%r81, %r86;
	shl.b32 	%r7, %r26, 3;
	mul.wide.u32 	%rd12, %r3, 4;
	add.s64 	%rd13, %rd12, %rd2;
	add.s64 	%rd52, %rd13, 16;
	mov.b32 	%r83, 0;
	mul.wide.s32 	%rd16, %r26, 4;
	mov.u32 	%r80, %r2;
$L__BB0_3:
	.pragma "nounroll";
	ld.global.u32 	%r31, [%rd52+-16];
	mul.wide.s32 	%rd14, %r80, 4;
	add.s64 	%rd15, %rd1, %rd14;
	ld.global.u32 	%r32, [%rd15];
	mad.lo.s32 	%r33, %r32, %r31, %r83;
	st.global.u32 	[%rd3], %r33;
	ld.global.u32 	%r34, [%rd52+-12];
	add.s64 	%rd17, %rd15, %rd16;
	ld.global.u32 	%r35, [%rd17];
	mad.lo.s32 	%r36, %r35, %r34, %r33;
	st.global.u32 	[%rd3], %r36;
	ld.global.u32 	%r37, [%rd52+-8];
	add.s64 	%rd18, %rd17, %rd16;
	ld.global.u32 	%r38, [%rd18];
	mad.lo.s32 	%r39, %r38, %r37, %r36;
	st.global.u32 	[%rd3], %r39;
	ld.global.u32 	%r40, [%rd52+-4];
	add.s64 	%rd19, %rd18, %rd16;
	ld.global.u32 	%r41, [%rd19];
	mad.lo.s32 	%r42, %r41, %r40, %r39;
	st.global.u32 	[%rd3], %r42;
	ld.global.u32 	%r43, [%rd52];
	add.s64 	%rd20, %rd19, %rd16;
	ld.global.u32 	%r44, [%rd20];
	mad.lo.s32 	%r45, %r44, %r43, %r42;
	st.global.u32 	[%rd3], %r45;
	ld.global.u32 	%r46, [%rd52+4];
	add.s64 	%rd21, %rd20, %rd16;
	ld.global.u32 	%r47, [%rd21];
	mad.lo.s32 	%r48, %r47, %r46, %r45;
	st.global.u32 	[%rd3], %r48;
	ld.global.u32 	%r49, [%rd52+8];
	add.s64 	%rd22, %rd21, %rd16;
	ld.global.u32 	%r50, [%rd22];
	mad.lo.s32 	%r51, %r50, %r49, %r48;
	st.global.u32 	[%rd3], %r51;
	ld.global.u32 	%r52, [%rd52+12];
	add.s64 	%rd23, %rd22, %rd16;
	ld.global.u32 	%r53, [%rd23];
	mad.lo.s32 	%r83, %r53, %r52, %r51;
	st.global.u32 	[%rd3], %r83;
	add.s32 	%r81, %r81, 8;
	add.s32 	%r80, %r80, %r7;
	add.s64 	%rd52, %rd52, 32;
	setp.ne.s32 	%p3, %r81, 0;
	@%p3 bra 	$L__BB0_3;
$L__BB0_4:
	setp.eq.s32 	%p4, %r4, 0;
	@%p4 bra 	$L__BB0_12;
	and.b32  	%r16, %r25, 3;
	setp.lt.u32 	%p5, %r4, 4;
	@%p5 bra 	$L__BB0_7;
	add.s32 	%r54, %r86, %r3;
	mul.wide.u32 	%rd24, %r54, 4;
	add.s64 	%rd25, %rd2, %rd24;
	ld.global.u32 	%r55, [%rd25];
	mad.lo.s32 	%r56, %r86, %r26, %r2;
	mul.wide.s32 	%rd26, %r56, 4;
	add.s64 	%rd27, %rd1, %rd26;
	ld.global.u32 	%r57, [%rd27];
	mad.lo.s32 	%r58, %r57, %r55, %r83;
	st.global.u32 	[%rd3], %r58;
	cvt.u64.u32 	%rd28, %r3;
	cvt.u64.u32 	%rd29, %r86;
	add.s64 	%rd30, %rd29, %rd28;
	shl.b64 	%rd31, %rd30, 2;
	add.s64 	%rd32, %rd2, %rd31;
	ld.global.u32 	%r59, [%rd32+4];
	mul.wide.s32 	%rd33, %r26, 4;
	add.s64 	%rd34, %rd27, %rd33;
	ld.global.u32 	%r60, [%rd34];
	mad.lo.s32 	%r61, %r60, %r59, %r58;
	st.global.u32 	[%rd3], %r61;
	ld.global.u32 	%r62, [%rd32+8];
	add.s64 	%rd35, %rd34, %rd33;
	ld.global.u32 	%r63, [%rd35];
	mad.lo.s32 	%r64, %r63, %r62, %r61;
	st.global.u32 	[%rd3], %r64;
	ld.global.u32 	%r65, [%rd32+12];
	add.s64 	%rd36, %rd35, %rd33;
	ld.global.u32 	%r66, [%rd36];
	mad.lo.s32 	%r83, %r66, %r65, %r64;
	st.global.u32 	[%rd3], %r83;
	add.s32 	%r86, %r86, 4;
$L__BB0_7:
	setp.eq.s32 	%p6, %r16, 0;
	@%p6 bra 	$L__BB0_12;
	setp.eq.s32 	%p7, %r16, 1;
	@%p7 bra 	$L__BB0_10;
	add.s32 	%r67, %r86, %r3;
	mul.wide.u32 	%rd37, %r67, 4;
	add.s64 	%rd38, %rd2, %rd37;
	ld.global.u32 	%r68, [%rd38];
	mad.lo.s32 	%r69, %r86, %r26, %r2;
	mul.wide.s32 	%rd39, %r69, 4;
	add.s64 	%rd40, %rd1, %rd39;
	ld.global.u32 	%r70, [%rd40];
	mad.lo.s32 	%r71, %r70, %r68, %r83;
	st.global.u32 	[%rd3], %r71;
	cvt.u64.u32 	%rd41, %r3;
	cvt.u64.u32 	%rd42, %r86;
	add.s64 	%rd43, %rd42, %rd41;
	shl.b64 	%rd44, %rd43, 2;
	add.s64 	%rd45, %rd2, %rd44;
	ld.global.u32 	%r72, [%rd45+4];
	mul.wide.s32 	%rd46, %r26, 4;
	add.s64 	%rd47, %rd40, %rd46;
	ld.global.u32 	%r73, [%rd47];
	mad.lo.s32 	%r83, %r73, %r72, %r71;
	st.global.u32 	[%rd3], %r83;
	add.s32 	%r86, %r86, 2;
$L__BB0_10:
	and.b32  	%r74, %r25, 1;
	setp.eq.b32 	%p8, %r74, 1;
	not.pred 	%p9, %p8;
	@%p9 bra 	$L__BB0_12;
	add.s32 	%r75, %r86, %r3;
	mul.wide.u32 	%rd48, %r75, 4;
	add.s64 	%rd49, %rd2, %rd48;
	ld.global.u32 	%r76, [%rd49];
	mad.lo.s32 	%r77, %r86, %r26, %r2;
	mul.wide.s32 	%rd50, %r77, 4;
	add.s64 	%rd51, %rd1, %rd50;
	ld.global.u32 	%r78, [%rd51];
	mad.lo.s32 	%r79, %r78, %r76, %r83;
	st.global.u32 	[%rd3], %r79;
$L__BB0_12:
	ret;

}


// ===== COMPILED SASS (sm_100) =====

	.target	sm_100

	.elftype	@"ET_EXEC"


//--------------------- .note.nv.tkinfo           --------------------------
	.section	.note.nv.tkinfo,"",@"SHT_NOTE"
	.sectionflags	@"SHF_NOTE_NV_TKINFO"
	.tkinfo
        /*0018*/ 	.word	0x00000002
        /*0030*/ 	.string	""
        /*0030*/ 	.string	"ptxas"
        /*0030*/ 	.string	"Cuda compilation tools, release 13.0, V13.0.88"
        /*0030*/ 	.string	"Build cuda_13.0.r13.0/compiler.36424714_0"
        /*0030*/ 	.string	"-arch sm_100 -m 64 "



//--------------------- .note.nv.cuinfo           --------------------------
	.section	.note.nv.cuinfo,"",@"SHT_NOTE"
	.sectionflags	@"SHF_NOTE_NV_CUINFO"
        /*0018*/ 	.short	0x0002
        /*001a*/ 	.short	0x0064
        /*001c*/ 	.short	0x0082
	.zero		2


//--------------------- .nv.info                  --------------------------
	.section	.nv.info,"",@"SHT_CUDA_INFO"
	.align	4


	//----- nvinfo : EIATTR_REGCOUNT
	.align		4
        /*0000*/ 	.byte	0x04, 0x2f
        /*0002*/ 	.short	(.L_1 - .L_0)
	.align		4
.L_0:
        /*0004*/ 	.word	index@(_Z4multPiS_S_iiii)
        /*0008*/ 	.word	0x0000001c


	//----- nvinfo : EIATTR_FRAME_SIZE
	.align		4
.L_1:
        /*000c*/ 	.byte	0x04, 0x11
        /*000e*/ 	.short	(.L_3 - .L_2)
	.align		4
.L_2:
        /*0010*/ 	.word	index@(_Z4multPiS_S_iiii)
        /*0014*/ 	.word	0x00000000


	//----- nvinfo : EIATTR_MIN_STACK_SIZE
	.align		4
.L_3:
        /*0018*/ 	.byte	0x04, 0x12
        /*001a*/ 	.short	(.L_5 - .L_4)
	.align		4
.L_4:
        /*001c*/ 	.word	index@(_Z4multPiS_S_iiii)
        /*0020*/ 	.word	0x00000000
.L_5:


//--------------------- .nv.compat                --------------------------
	.section	.nv.compat,"",@"SHT_CUDA_COMPAT_INFO"
	.align	4
        /*0000*/ 	.byte	0x02, 0x09, 0x00, 0x00, 0x02, 0x02, 0x01, 0x00, 0x02, 0x05, 0x05, 0x00, 0x03, 0x07, 0x01, 0x01
        /*0010*/ 	.byte	0x02, 0x03, 0x00, 0x00, 0x02, 0x06, 0x01, 0x00, 0x04, 0x0b, 0x08, 0x00, 0x09, 0x00, 0x00, 0x00
        /*0020*/ 	.byte	0x00, 0x00, 0x00, 0x00


//--------------------- .nv.info._Z4multPiS_S_iiii --------------------------
	.section	.nv.info._Z4multPiS_S_iiii,"",@"SHT_CUDA_INFO"
	.sectionflags	@""
	.align	4


	//----- nvinfo : EIATTR_CUDA_API_VERSION
	.align		4
        /*0000*/ 	.byte	0x04, 0x37
        /*0002*/ 	.short	(.L_7 - .L_6)
.L_6:
        /*0004*/ 	.word	0x00000082


	//----- nvinfo : EIATTR_KPARAM_INFO
	.align		4
.L_7:
        /*0008*/ 	.byte	0x04, 0x17
        /*000a*/ 	.short	(.L_9 - .L_8)
.L_8:
        /*000c*/ 	.word	0x00000000
        /*0010*/ 	.short	0x0006
        /*0012*/ 	.short	0x0024
        /*0014*/ 	.byte	0x00, 0xf0, 0x11, 0x00


	//----- nvinfo : EIATTR_KPARAM_INFO
	.align		4
.L_9:
        /*0018*/ 	.byte	0x04, 0x17
        /*001a*/ 	.short	(.L_11 - .L_10)
.L_10:
        /*001c*/ 	.word	0x00000000
        /*0020*/ 	.short	0x0005
        /*0022*/ 	.short	0x0020
        /*0024*/ 	.byte	0x00, 0xf0, 0x11, 0x00


	//----- nvinfo : EIATTR_KPARAM_INFO
	.align		4
.L_11:
        /*0028*/ 	.byte	0x04, 0x17
        /*002a*/ 	.short	(.L_13 - .L_12)
.L_12:
        /*002c*/ 	.word	0x00000000
        /*0030*/ 	.short	0x0004
        /*0032*/ 	.short	0x001c
        /*0034*/ 	.byte	0x00, 0xf0, 0x11, 0x00


	//----- nvinfo : EIATTR_KPARAM_INFO
	.align		4
.L_13:
        /*0038*/ 	.byte	0x04, 0x17
        /*003a*/ 	.short	(.L_15 - .L_14)
.L_14:
        /*003c*/ 	.word	0x00000000
        /*0040*/ 	.short	0x0003
        /*0042*/ 	.short	0x0018
        /*0044*/ 	.byte	0x00, 0xf0, 0x11, 0x00


	//----- nvinfo : EIATTR_KPARAM_INFO
	.align		4
.L_15:
        /*0048*/ 	.byte	0x04, 0x17
        /*004a*/ 	.short	(.L_17 - .L_16)
.L_16:
        /*004c*/ 	.word	0x00000000
        /*0050*/ 	.short	0x0002
        /*0052*/ 	.short	0x0010
        /*0054*/ 	.byte	0x00, 0xf5, 0x21, 0x00


	//----- nvinfo : EIATTR_KPARAM_INFO
	.align		4
.L_17:
        /*0058*/ 	.byte	0x04, 0x17
        /*005a*/ 	.short	(.L_19 - .L_18)
.L_18:
        /*005c*/ 	.word	0x00000000
        /*0060*/ 	.short	0x0001
        /*0062*/ 	.short	0x0008
        /*0064*/ 	.byte	0x00, 0xf5, 0x21, 0x00


	//----- nvinfo : EIATTR_KPARAM_INFO
	.align		4
.L_19:
        /*0068*/ 	.byte	0x04, 0x17
        /*006a*/ 	.short	(.L_21 - .L_20)
.L_20:
        /*006c*/ 	.word	0x00000000
        /*0070*/ 	.short	0x0000
        /*0072*/ 	.short	0x0000
        /*0074*/ 	.byte	0x00, 0xf5, 0x21, 0x00


	//----- nvinfo : EIATTR_SPARSE_MMA_MASK
	.align		4
.L_21:
        /*0078*/ 	.byte	0x03, 0x50
        /*007a*/ 	.short	0x0000


	//----- nvinfo : EIATTR_MAXREG_COUNT
	.align		4
        /*007c*/ 	.byte	0x03, 0x1b
        /*007e*/ 	.short	0x00ff


	//----- nvinfo : EIATTR_MERCURY_ISA_VERSION
	.align		4
        /*0080*/ 	.byte	0x03, 0x5f
        /*0082*/ 	.short	0x0101


	//----- nvinfo : EIATTR_VRC_CTA_INIT_COUNT
	.align		4
        /*0084*/ 	.byte	0x02, 0x4a
	.zero		1
	.zero		1


	//----- nvinfo : EIATTR_EXIT_INSTR_OFFSETS
	.align		4
        /*0088*/ 	.byte	0x04, 0x1c
        /*008a*/ 	.short	(.L_23 - .L_22)


	//   ....[0]....
.L_22:
        /*008c*/ 	.word	0x000000b0


	//   ....[1]....
        /*0090*/ 	.word	0x000004a0


	//   ....[2]....
        /*0094*/ 	.word	0x000006e0


	//   ....[3]....
        /*0098*/ 	.word	0x00000880


	//   ....[4]....
        /*009c*/ 	.word	0x00000930


	//----- nvinfo : EIATTR_CBANK_PARAM_SIZE
	.align		4
.L_23:
        /*00a0*/ 	.byte	0x03, 0x19
        /*00a2*/ 	.short	0x0028


	//----- nvinfo : EIATTR_PARAM_CBANK
	.align		4
        /*00a4*/ 	.byte	0x04, 0x0a
        /*00a6*/ 	.short	(.L_25 - .L_24)
	.align		4
.L_24:
        /*00a8*/ 	.word	index@(.nv.constant0._Z4multPiS_S_iiii)
        /*00ac*/ 	.short	0x0380
        /*00ae*/ 	.short	0x0028


	//----- nvinfo : EIATTR_SW_WAR
	.align		4
.L_25:
        /*00b0*/ 	.byte	0x04, 0x36
        /*00b2*/ 	.short	(.L_27 - .L_26)
.L_26:
        /*00b4*/ 	.word	0x00000008
.L_27:


//--------------------- .nv.callgraph             --------------------------
	.section	.nv.callgraph,"",@"SHT_CUDA_CALLGRAPH"
	.align	4
	.sectionentsize	8
	.align		4
        /*0000*/ 	.word	0x00000000
	.align		4
        /*0004*/ 	.word	0xffffffff
	.align		4
        /*0008*/ 	.word	0x00000000
	.align		4
        /*000c*/ 	.word	0xfffffffe
	.align		4
        /*0010*/ 	.word	0x00000000
	.align		4
        /*0014*/ 	.word	0xfffffffd
	.align		4
        /*0018*/ 	.word	0x00000000
	.align		4
        /*001c*/ 	.word	0xfffffffc


//--------------------- .text._Z4multPiS_S_iiii   --------------------------
	.section	.text._Z4multPiS_S_iiii,"ax",@progbits
	.align	128
        .global         _Z4multPiS_S_iiii
        .type           _Z4multPiS_S_iiii,@function
        .size           _Z4multPiS_S_iiii,(.L_x_5 - _Z4multPiS_S_iiii)
        .other          _Z4multPiS_S_iiii,@"STO_CUDA_ENTRY STV_DEFAULT"
_Z4multPiS_S_iiii:
.text._Z4multPiS_S_iiii:
[----:B------:R-:W-:Y:S01]  /*0000*/  LDC R1, c[0x0][0x37c] ;  /* 0x0000df00ff017b82 */ /* 0x000fe20000000800 */
[----:B------:R-:W0:Y:S07]  /*0010*/  S2R R0, SR_CTAID.Y ;  /* 0x0000000000007919 */ /* 0x000e2e0000002600 */
[----:B------:R-:W1:Y:S01]  /*0020*/  LDC R6, c[0x0][0x39c] ;  /* 0x0000e700ff067b82 */ /* 0x000e620000000800 */
[----:B------:R-:W2:Y:S07]  /*0030*/  LDCU.64 UR4, c[0x0][0x358] ;  /* 0x00006b00ff0477ac */ /* 0x000eae0008000a00 */
[----:B------:R-:W0:Y:S08]  /*0040*/  S2UR UR6, SR_CTAID.X ;  /* 0x00000000000679c3 */ /* 0x000e300000002500 */
[----:B------:R-:W0:Y:S08]  /*0050*/  LDC R7, c[0x0][0x3a4] ;  /* 0x0000e900ff077b82 */ /* 0x000e300000000800 */
[----:B------:R-:W3:Y:S01]  /*0060*/  LDC.64 R2, c[0x0][0x390] ;  /* 0x0000e400ff027b82 */ /* 0x000ee20000000a00 */
[----:B-1----:R-:W-:Y:S01]  /*0070*/  ISETP.GE.AND P0, PT, R6, 0x1, PT ;  /* 0x000000010600780c */ /* 0x002fe20003f06270 */
[----:B0-----:R-:W-:-:S04]  /*0080*/  IMAD R5, R7, UR6, R0 ;  /* 0x0000000607057c24 */ /* 0x001fc8000f8e0200 */
[----:B---3--:R-:W-:-:S05]  /*0090*/  IMAD.WIDE R2, R5, 0x4, R2 ;  /* 0x0000000405027825 */ /* 0x008fca00078e0202 */
[----:B--2---:R0:W-:Y:S03]  /*00a0*/  STG.E desc[UR4][R2.64], RZ ;  /* 0x000000ff02007986 */ /* 0x0041e6000c101904 */
[----:B------:R-:W-:Y:S05]  /*00b0*/  @!P0 EXIT ;  /* 0x000000000000894d */ /* 0x000fea0003800000 */
[C---:B------:R-:W-:Y:S01]  /*00c0*/  ISETP.GE.U32.AND P1, PT, R6.reuse, 0x8, PT ;  /* 0x000000080600780c */ /* 0x040fe20003f26070 */
[C---:B------:R-:W-:Y:S01]  /*00d0*/  IMAD R8, R6.reuse, UR6, RZ ;  /* 0x0000000606087c24 */ /* 0x040fe2000f8e02ff */
[----:B------:R-:W-:Y:S01]  /*00e0*/  LOP3.LUT R13, R6, 0x7, RZ, 0xc0, !PT ;  /* 0x00000007060d7812 */ /* 0x000fe200078ec0ff */
[----:B------:R-:W-:Y:S01]  /*00f0*/  HFMA2 R11, -RZ, RZ, 0, 0 ;  /* 0x00000000ff0b7431 */ /* 0x000fe200000001ff */
[----:B------:R-:W-:Y:S02]  /*0100*/  MOV R9, RZ ;  /* 0x000000ff00097202 */ /* 0x000fe40000000f00 */
[----:B------:R-:W-:-:S07]  /*0110*/  ISETP.NE.AND P0, PT, R13, RZ, PT ;  /* 0x000000ff0d00720c */ /* 0x000fce0003f05270 */
[----:B------:R-:W-:Y:S06]  /*0120*/  @!P1 BRA `(.L_x_0) ;  /* 0x0000000000dc9947 */ /* 0x000fec0003800000 */
[----:B------:R-:W1:Y:S01]  /*0130*/  LDC.64 R4, c[0x0][0x380] ;  /* 0x0000e000ff047b82 */ /* 0x000e620000000a00 */
[----:B------:R-:W-:Y:S02]  /*0140*/  LOP3.LUT R9, R6, 0x7ffffff8, RZ, 0xc0, !PT ;  /* 0x7ffffff806097812 */ /* 0x000fe400078ec0ff */
[----:B------:R-:W-:Y:S02]  /*0150*/  MOV R11, RZ ;  /* 0x000000ff000b7202 */ /* 0x000fe40000000f00 */
[----:B------:R-:W-:Y:S02]  /*0160*/  MOV R12, R0 ;  /* 0x00000000000c7202 */ /* 0x000fe40000000f00 */
[----:B------:R-:W-:Y:S01]  /*0170*/  IADD3 R10, PT, PT, -R9, RZ, RZ ;  /* 0x000000ff090a7210 */ /* 0x000fe20007ffe1ff */
[----:B-1----:R-:W-:-:S03]  /*0180*/  IMAD.WIDE.U32 R4, R8, 0x4, R4 ;  /* 0x0000000408047825 */ /* 0x002fc600078e0004 */
[----:B------:R-:W-:-:S04]  /*0190*/  IADD3 R4, P1, PT, R4, 0x10, RZ ;  /* 0x0000001004047810 */ /* 0x000fc80007f3e0ff */
[----:B------:R-:W-:-:S09]  /*01a0*/  IADD3.X R5, PT, PT, RZ, R5, RZ, P1, !PT ;  /* 0x00000005ff057210 */ /* 0x000fd20000ffe4ff */
.L_x_1:
[----:B------:R-:W1:Y:S01]  /*01b0*/  LDC.64 R14, c[0x0][0x388] ;  /* 0x0000e200ff0e7b82 */ /* 0x000e620000000a00 */
[----:B--2---:R-:W2:Y:S01]  /*01c0*/  LDG.E R16, desc[UR4][R4.64+-0x10] ;  /* 0xfffff00404107981 */ /* 0x004ea2000c1e1900 */
[----:B-1----:R-:W-:-:S05]  /*01d0*/  IMAD.WIDE R14, R12, 0x4, R14 ;  /* 0x000000040c0e7825 */ /* 0x002fca00078e020e */
[----:B------:R-:W2:Y:S02]  /*01e0*/  LDG.E R17, desc[UR4][R14.64] ;  /* 0x000000040e117981 */ /* 0x000ea4000c1e1900 */
[----:B--2---:R-:W-:Y:S02]  /*01f0*/  IMAD R11, R16, R17, R11 ;  /* 0x00000011100b7224 */ /* 0x004fe400078e020b */
[----:B------:R-:W-:-:S03]  /*0200*/  IMAD.WIDE R16, R7, 0x4, R14 ;  /* 0x0000000407107825 */ /* 0x000fc600078e020e */
[----:B------:R1:W-:Y:S04]  /*0210*/  STG.E desc[UR4][R2.64], R11 ;  /* 0x0000000b02007986 */ /* 0x0003e8000c101904 */
[----:B------:R-:W2:Y:S04]  /*0220*/  LDG.E R18, desc[UR4][R4.64+-0xc] ;  /* 0xfffff40404127981 */ /* 0x000ea8000c1e1900 */
[----:B------:R-:W2:Y:S02]  /*0230*/  LDG.E R19, desc[UR4][R16.64] ;  /* 0x0000000410137981 */ /* 0x000ea4000c1e1900 */
[----:B--2---:R-:W-:-:S02]  /*0240*/  IMAD R21, R18, R19, R11 ;  /* 0x0000001312157224 */ /* 0x004fc400078e020b */
[----:B------:R-:W-:-:S03]  /*0250*/  IMAD.WIDE R18, R7, 0x4, R16 ;  /* 0x0000000407127825 */ /* 0x000fc600078e0210 */
[----:B------:R2:W-:Y:S04]  /*0260*/  STG.E desc[UR4][R2.64], R21 ;  /* 0x0000001502007986 */ /* 0x0005e8000c101904 */
[----:B------:R-:W3:Y:S04]  /*0270*/  LDG.E R20, desc[UR4][R4.64+-0x8] ;  /* 0xfffff80404147981 */ /* 0x000ee8000c1e1900 */
[----:B------:R-:W3:Y:S01]  /*0280*/  LDG.E R22, desc[UR4][R18.64] ;  /* 0x0000000412167981 */ /* 0x000ee2000c1e1900 */
[----:B------:R-:W-:-:S04]  /*0290*/  IMAD.WIDE R14, R7, 0x4, R18 ;  /* 0x00000004070e7825 */ /* 0x000fc800078e0212 */
[----:B---3--:R-:W-:-:S05]  /*02a0*/  IMAD R23, R20, R22, R21 ;  /* 0x0000001614177224 */ /* 0x008fca00078e0215 */
[----:B------:R3:W-:Y:S04]  /*02b0*/  STG.E desc[UR4][R2.64], R23 ;  /* 0x0000001702007986 */ /* 0x0007e8000c101904 */
[----:B------:R-:W4:Y:S04]  /*02c0*/  LDG.E R20, desc[UR4][R4.64+-0x4] ;  /* 0xfffffc0404147981 */ /* 0x000f28000c1e1900 */
[----:B-1----:R-:W4:Y:S01]  /*02d0*/  LDG.E R11, desc[UR4][R14.64] ;  /* 0x000000040e0b7981 */ /* 0x002f22000c1e1900 */
[----:B------:R-:W-:-:S04]  /*02e0*/  IMAD.WIDE R16, R7, 0x4, R14 ;  /* 0x0000000407107825 */ /* 0x000fc800078e020e */
[----:B----4-:R-:W-:-:S05]  /*02f0*/  IMAD R11, R20, R11, R23 ;  /* 0x0000000b140b7224 */ /* 0x010fca00078e0217 */
[----:B------:R1:W-:Y:S04]  /*0300*/  STG.E desc[UR4][R2.64], R11 ;  /* 0x0000000b02007986 */ /* 0x0003e8000c101904 */
[----:B------:R-:W4:Y:S04]  /*0310*/  LDG.E R20, desc[UR4][R4.64] ;  /* 0x0000000404147981 */ /* 0x000f28000c1e1900 */
[----:B--2---:R-:W4:Y:S01]  /*0320*/  LDG.E R21, desc[UR4][R16.64] ;  /* 0x0000000410157981 */ /* 0x004f22000c1e1900 */
[----:B------:R-:W-:-:S04]  /*0330*/  IMAD.WIDE R18, R7, 0x4, R16 ;  /* 0x0000000407127825 */ /* 0x000fc800078e0210 */
[----:B----4-:R-:W-:-:S05]  /*0340*/  IMAD R21, R20, R21, R11 ;  /* 0x0000001514157224 */ /* 0x010fca00078e020b */
[----:B------:R2:W-:Y:S04]  /*0350*/  STG.E desc[UR4][R2.64], R21 ;  /* 0x0000001502007986 */ /* 0x0005e8000c101904 */
[----:B------:R-:W3:Y:S04]  /*0360*/  LDG.E R20, desc[UR4][R4.64+0x4] ;  /* 0x0000040404147981 */ /* 0x000ee8000c1e1900 */
[----:B------:R-:W3:Y:S01]  /*0370*/  LDG.E R22, desc[UR4][R18.64] ;  /* 0x0000000412167981 */ /* 0x000ee2000c1e1900 */
[----:B------:R-:W-:-:S04]  /*0380*/  IMAD.WIDE R14, R7, 0x4, R18 ;  /* 0x00000004070e7825 */ /* 0x000fc800078e0212 */
[----:B---3--:R-:W-:-:S05]  /*0390*/  IMAD R23, R20, R22, R21 ;  /* 0x0000001614177224 */ /* 0x008fca00078e0215 */
[----:B------:R2:W-:Y:S04]  /*03a0*/  STG.E desc[UR4][R2.64], R23 ;  /* 0x0000001702007986 */ /* 0x0005e8000c101904 */
[----:B------:R-:W3:Y:S04]  /*03b0*/  LDG.E R20, desc[UR4][R4.64+0x8] ;  /* 0x0000080404147981 */ /* 0x000ee8000c1e1900 */
[----:B-1----:R-:W3:Y:S01]  /*03c0*/  LDG.E R11, desc[UR4][R14.64] ;  /* 0x000000040e0b7981 */ /* 0x002ee2000c1e1900 */
[----:B------:R-:W-:Y:S01]  /*03d0*/  IMAD.WIDE R16, R7, 0x4, R14 ;  /* 0x0000000407107825 */ /* 0x000fe200078e020e */
[----:B------:R-:W-:-:S03]  /*03e0*/  IADD3 R10, PT, PT, R10, 0x8, RZ ;  /* 0x000000080a0a7810 */ /* 0x000fc60007ffe0ff */
[----:B---3--:R-:W-:-:S05]  /*03f0*/  IMAD R25, R20, R11, R23 ;  /* 0x0000000b14197224 */ /* 0x008fca00078e0217 */
[----:B------:R2:W-:Y:S04]  /*0400*/  STG.E desc[UR4][R2.64], R25 ;  /* 0x0000001902007986 */ /* 0x0005e8000c101904 */
[----:B------:R-:W3:Y:S04]  /*0410*/  LDG.E R16, desc[UR4][R16.64] ;  /* 0x0000000410107981 */ /* 0x000ee8000c1e1900 */
[----:B------:R1:W3:Y:S01]  /*0420*/  LDG.E R20, desc[UR4][R4.64+0xc] ;  /* 0x00000c0404147981 */ /* 0x0002e2000c1e1900 */
[----:B------:R-:W-:Y:S02]  /*0430*/  ISETP.NE.AND P1, PT, R10, RZ, PT ;  /* 0x000000ff0a00720c */ /* 0x000fe40003f25270 */
[----:B------:R-:W-:-:S02]  /*0440*/  LEA R12, R7, R12, 0x3 ;  /* 0x0000000c070c7211 */ /* 0x000fc400078e18ff */
[----:B-1----:R-:W-:-:S04]  /*0450*/  IADD3 R4, P2, PT, R4, 0x20, RZ ;  /* 0x0000002004047810 */ /* 0x002fc80007f5e0ff */
[----:B------:R-:W-:Y:S01]  /*0460*/  IADD3.X R5, PT, PT, RZ, R5, RZ, P2, !PT ;  /* 0x00000005ff057210 */ /* 0x000fe200017fe4ff */
[----:B---3--:R-:W-:-:S05]  /*0470*/  IMAD R11, R20, R16, R25 ;  /* 0x00000010140b7224 */ /* 0x008fca00078e0219 */
[----:B------:R2:W-:Y:S01]  /*0480*/  STG.E desc[UR4][R2.64], R11 ;  /* 0x0000000b02007986 */ /* 0x0005e2000c101904 */
[----:B------:R-:W-:Y:S05]  /*0490*/  @P1 BRA `(.L_x_1) ;  /* 0xfffffffc00441947 */ /* 0x000fea000383ffff */
.L_x_0:
[----:B------:R-:W-:Y:S05]  /*04a0*/  @!P0 EXIT ;  /* 0x000000000000894d */ /* 0x000fea0003800000 */
[----:B------:R-:W-:Y:S02]  /*04b0*/  ISETP.GE.U32.AND P1, PT, R13, 0x4, PT ;  /* 0x000000040d00780c */ /* 0x000fe40003f26070 */
[----:B------:R-:W-:-:S04]  /*04c0*/  LOP3.LUT R16, R6, 0x3, RZ, 0xc0, !PT ;  /* 0x0000000306107812 */ /* 0x000fc800078ec0ff */
[----:B------:R-:W-:-:S07]  /*04d0*/  ISETP.NE.AND P0, PT, R16, RZ, PT ;  /* 0x000000ff1000720c */ /* 0x000fce0003f05270 */
[----:B------:R-:W-:Y:S06]  /*04e0*/  @!P1 BRA `(.L_x_2) ;  /* 0x00000000007c9947 */ /* 0x000fec0003800000 */
[----:B------:R-:W1:Y:S01]  /*04f0*/  LDC.64 R14, c[0x0][0x380] ;  /* 0x0000e000ff0e7b82 */ /* 0x000e620000000a00 */
[----:B------:R-:W-:Y:S01]  /*0500*/  IADD3 R5, PT, PT, R8, R9, RZ ;  /* 0x0000000908057210 */ /* 0x000fe20007ffe0ff */
[----:B------:R-:W-:-:S06]  /*0510*/  IMAD R17, R9, R7, R0 ;  /* 0x0000000709117224 */ /* 0x000fcc00078e0200 */
[----:B------:R-:W3:Y:S01]  /*0520*/  LDC.64 R12, c[0x0][0x388] ;  /* 0x0000e200ff0c7b82 */ /* 0x000ee20000000a00 */
[----:B-1----:R-:W-:-:S07]  /*0530*/  IMAD.WIDE.U32 R14, R5, 0x4, R14 ;  /* 0x00000004050e7825 */ /* 0x002fce00078e000e */
[----:B------:R-:W1:Y:S01]  /*0540*/  LDC.64 R4, c[0x0][0x380] ;  /* 0x0000e000ff047b82 */ /* 0x000e620000000a00 */
[----:B------:R-:W4:Y:S01]  /*0550*/  LDG.E R14, desc[UR4][R14.64] ;  /* 0x000000040e0e7981 */ /* 0x000f22000c1e1900 */
[----:B---3--:R-:W-:-:S05]  /*0560*/  IMAD.WIDE R12, R17, 0x4, R12 ;  /* 0x00000004110c7825 */ /* 0x008fca00078e020c */
[----:B------:R-:W4:Y:S01]  /*0570*/  LDG.E R10, desc[UR4][R12.64] ;  /* 0x000000040c0a7981 */ /* 0x000f22000c1e1900 */
[----:B------:R-:W-:-:S04]  /*0580*/  IADD3 R17, P1, PT, R8, R9, RZ ;  /* 0x0000000908117210 */ /* 0x000fc80007f3e0ff */
[----:B------:R-:W-:Y:S02]  /*0590*/  IADD3.X R18, PT, PT, RZ, RZ, RZ, P1, !PT ;  /* 0x000000ffff127210 */ /* 0x000fe40000ffe4ff */
[----:B-1----:R-:W-:-:S04]  /*05a0*/  LEA R4, P1, R17, R4, 0x2 ;  /* 0x0000000411047211 */ /* 0x002fc800078210ff */
[----:B------:R-:W-:Y:S01]  /*05b0*/  LEA.HI.X R5, R17, R5, R18, 0x2, P1 ;  /* 0x0000000511057211 */ /* 0x000fe200008f1412 */
[----:B----4-:R-:W-:Y:S02]  /*05c0*/  IMAD R17, R14, R10, R11 ;  /* 0x0000000a0e117224 */ /* 0x010fe400078e020b */
[----:B--2---:R-:W-:-:S03]  /*05d0*/  IMAD.WIDE R10, R7, 0x4, R12 ;  /* 0x00000004070a7825 */ /* 0x004fc600078e020c */
[----:B------:R1:W-:Y:S04]  /*05e0*/  STG.E desc[UR4][R2.64], R17 ;  /* 0x0000001102007986 */ /* 0x0003e8000c101904 */
[----:B------:R-:W2:Y:S04]  /*05f0*/  LDG.E R18, desc[UR4][R10.64] ;  /* 0x000000040a127981 */ /* 0x000ea8000c1e1900 */
[----:B------:R-:W2:Y:S01]  /*0600*/  LDG.E R14, desc[UR4][R4.64+0x4] ;  /* 0x00000404040e7981 */ /* 0x000ea2000c1e1900 */
[----:B------:R-:W-:-:S04]  /*0610*/  IMAD.WIDE R12, R7, 0x4, R10 ;  /* 0x00000004070c7825 */ /* 0x000fc800078e020a */
[----:B--2---:R-:W-:-:S05]  /*0620*/  IMAD R19, R14, R18, R17 ;  /* 0x000000120e137224 */ /* 0x004fca00078e0211 */
[----:B------:R1:W-:Y:S04]  /*0630*/  STG.E desc[UR4][R2.64], R19 ;  /* 0x0000001302007986 */ /* 0x0003e8000c101904 */
[----:B------:R-:W2:Y:S04]  /*0640*/  LDG.E R14, desc[UR4][R4.64+0x8] ;  /* 0x00000804040e7981 */ /* 0x000ea8000c1e1900 */
[----:B------:R-:W2:Y:S02]  /*0650*/  LDG.E R15, desc[UR4][R12.64] ;  /* 0x000000040c0f7981 */ /* 0x000ea4000c1e1900 */
[----:B--2---:R-:W-:-:S02]  /*0660*/  IMAD R21, R14, R15, R19 ;  /* 0x0000000f0e157224 */ /* 0x004fc400078e0213 */
[----:B------:R-:W-:-:S03]  /*0670*/  IMAD.WIDE R14, R7, 0x4, R12 ;  /* 0x00000004070e7825 */ /* 0x000fc600078e020c */
[----:B------:R1:W-:Y:S04]  /*0680*/  STG.E desc[UR4][R2.64], R21 ;  /* 0x0000001502007986 */ /* 0x0003e8000c101904 */
[----:B------:R-:W2:Y:S04]  /*0690*/  LDG.E R18, desc[UR4][R4.64+0xc] ;  /* 0x00000c0404127981 */ /* 0x000ea8000c1e1900 */
[----:B------:R-:W2:Y:S01]  /*06a0*/  LDG.E R14, desc[UR4][R14.64] ;  /* 0x000000040e0e7981 */ /* 0x000ea2000c1e1900 */
[----:B------:R-:W-:Y:S01]  /*06b0*/  IADD3 R9, PT, PT, R9, 0x4, RZ ;  /* 0x0000000409097810 */ /* 0x000fe20007ffe0ff */
[----:B--2---:R-:W-:-:S05]  /*06c0*/  IMAD R11, R18, R14, R21 ;  /* 0x0000000e120b7224 */ /* 0x004fca00078e0215 */
[----:B------:R1:W-:Y:S02]  /*06d0*/  STG.E desc[UR4][R2.64], R11 ;  /* 0x0000000b02007986 */ /* 0x0003e4000c101904 */
.L_x_2:
[----:B------:R-:W-:Y:S05]  /*06e0*/  @!P0 EXIT ;  /* 0x000000000000894d */ /* 0x000fea0003800000 */
[----:B------:R-:W-:Y:S02]  /*06f0*/  ISETP.NE.AND P1, PT, R16, 0x1, PT ;  /* 0x000000011000780c */ /* 0x000fe40003f25270 */
[----:B------:R-:W-:-:S04]  /*0700*/  LOP3.LUT R6, R6, 0x1, RZ, 0xc0, !PT ;  /* 0x0000000106067812 */ /* 0x000fc800078ec0ff */
[----:B------:R-:W-:-:S07]  /*0710*/  ISETP.NE.U32.AND P0, PT, R6, 0x1, PT ;  /* 0x000000010600780c */ /* 0x000fce0003f05070 */
[----:B------:R-:W-:Y:S06]  /*0720*/  @!P1 BRA `(.L_x_3) ;  /* 0x0000000000549947 */ /* 0x000fec0003800000 */
[----:B------:R-:W3:Y:S01]  /*0730*/  LDC.64 R4, c[0x0][0x380] ;  /* 0x0000e000ff047b82 */ /* 0x000ee20000000a00 */
[----:B------:R-:W-:Y:S01]  /*0740*/  IADD3 R15, PT, PT, R8, R9, RZ ;  /* 0x00000009080f7210 */ /* 0x000fe20007ffe0ff */
[----:B-1----:R-:W-:-:S06]  /*0750*/  IMAD R17, R9, R7, R0 ;  /* 0x0000000709117224 */ /* 0x002fcc00078e0200 */
[----:B------:R-:W1:Y:S01]  /*0760*/  LDC.64 R12, c[0x0][0x388] ;  /* 0x0000e200ff0c7b82 */ /* 0x000e620000000a00 */
[----:B---3--:R-:W-:-:S06]  /*0770*/  IMAD.WIDE.U32 R14, R15, 0x4, R4 ;  /* 0x000000040f0e7825 */ /* 0x008fcc00078e0004 */
[----:B------:R-:W3:Y:S01]  /*0780*/  LDG.E R14, desc[UR4][R14.64] ;  /* 0x000000040e0e7981 */ /* 0x000ee2000c1e1900 */
[----:B-1----:R-:W-:Y:S02]  /*0790*/  IMAD.WIDE R12, R17, 0x4, R12 ;  /* 0x00000004110c7825 */ /* 0x002fe400078e020c */
[----:B------:R-:W1:Y:S03]  /*07a0*/  LDC.64 R16, c[0x0][0x380] ;  /* 0x0000e000ff107b82 */ /* 0x000e660000000a00 */
[----:B------:R-:W3:Y:S01]  /*07b0*/  LDG.E R6, desc[UR4][R12.64] ;  /* 0x000000040c067981 */ /* 0x000ee2000c1e1900 */
[----:B------:R-:W-:-:S04]  /*07c0*/  IADD3 R5, P1, PT, R8, R9, RZ ;  /* 0x0000000908057210 */ /* 0x000fc80007f3e0ff */
[----:B------:R-:W-:Y:S02]  /*07d0*/  IADD3.X R10, PT, PT, RZ, RZ, RZ, P1, !PT ;  /* 0x000000ffff0a7210 */ /* 0x000fe40000ffe4ff */
[----:B-1----:R-:W-:-:S04]  /*07e0*/  LEA R4, P1, R5, R16, 0x2 ;  /* 0x0000001005047211 */ /* 0x002fc800078210ff */
[----:B------:R-:W-:Y:S01]  /*07f0*/  LEA.HI.X R5, R5, R17, R10, 0x2, P1 ;  /* 0x0000001105057211 */ /* 0x000fe200008f140a */
[----:B------:R-:W-:-:S04]  /*0800*/  IMAD.WIDE R16, R7, 0x4, R12 ;  /* 0x0000000407107825 */ /* 0x000fc800078e020c */
[----:B---3--:R-:W-:-:S05]  /*0810*/  IMAD R19, R14, R6, R11 ;  /* 0x000000060e137224 */ /* 0x008fca00078e020b */
[----:B------:R3:W-:Y:S04]  /*0820*/  STG.E desc[UR4][R2.64], R19 ;  /* 0x0000001302007986 */ /* 0x0007e8000c101904 */
[----:B------:R-:W2:Y:S04]  /*0830*/  LDG.E R4, desc[UR4][R4.64+0x4] ;  /* 0x0000040404047981 */ /* 0x000ea8000c1e1900 */
[----:B------:R-:W2:Y:S01]  /*0840*/  LDG.E R16, desc[UR4][R16.64] ;  /* 0x0000000410107981 */ /* 0x000ea2000c1e1900 */
[----:B------:R-:W-:Y:S01]  /*0850*/  IADD3 R9, PT, PT, R9, 0x2, RZ ;  /* 0x0000000209097810 */ /* 0x000fe20007ffe0ff */
[----:B--2---:R-:W-:-:S05]  /*0860*/  IMAD R11, R4, R16, R19 ;  /* 0x00000010040b7224 */ /* 0x004fca00078e0213 */
[----:B------:R3:W-:Y:S02]  /*0870*/  STG.E desc[UR4][R2.64], R11 ;  /* 0x0000000b02007986 */ /* 0x0007e4000c101904 */
.L_x_3:
[----:B------:R-:W-:Y:S05]  /*0880*/  @P0 EXIT ;  /* 0x000000000000094d */ /* 0x000fea0003800000 */
[----:B------:R-:W4:Y:S01]  /*0890*/  LDC.64 R4, c[0x0][0x380] ;  /* 0x0000e000ff047b82 */ /* 0x000f220000000a00 */
[----:B------:R-:W-:Y:S01]  /*08a0*/  IADD3 R15, PT, PT, R8, R9, RZ ;  /* 0x00000009080f7210 */ /* 0x000fe20007ffe0ff */
[----:B------:R-:W-:-:S06]  /*08b0*/  IMAD R7, R9, R7, R0 ;  /* 0x0000000709077224 */ /* 0x000fcc00078e0200 */
[----:B------:R-:W5:Y:S01]  /*08c0*/  LDC.64 R12, c[0x0][0x388] ;  /* 0x0000e200ff0c7b82 */ /* 0x000f620000000a00 */
[----:B----4-:R-:W-:-:S06]  /*08d0*/  IMAD.WIDE.U32 R4, R15, 0x4, R4 ;  /* 0x000000040f047825 */ /* 0x010fcc00078e0004 */
[----:B------:R-:W1:Y:S01]  /*08e0*/  LDG.E R4, desc[UR4][R4.64] ;  /* 0x0000000404047981 */ /* 0x000e62000c1e1900 */
[----:B-----5:R-:W-:-:S06]  /*08f0*/  IMAD.WIDE R6, R7, 0x4, R12 ;  /* 0x0000000407067825 */ /* 0x020fcc00078e020c */
[----:B------:R-:W1:Y:S02]  /*0900*/  LDG.E R6, desc[UR4][R6.64] ;  /* 0x0000000406067981 */ /* 0x000e64000c1e1900 */
[----:B-123--:R-:W-:-:S05]  /*0910*/  IMAD R11, R4, R6, R11 ;  /* 0x00000006040b7224 */ /* 0x00efca00078e020b */
[----:B------:R-:W-:Y:S01]  /*0920*/  STG.E desc[UR4][R2.64], R11 ;  /* 0x0000000b02007986 */ /* 0x000fe2000c101904 */
[----:B------:R-:W-:Y:S05]  /*0930*/  EXIT ;  /* 0x000000000000794d */ /* 0x000fea0003800000 */
.L_x_4:
[----:B------:R-:W-:-:S00]  /*0940*/  BRA `(.L_x_4) ;  /* 0xfffffffc00fc7947 */ /* 0x000fc0000383ffff */
[----:B------:R-:W-:-:S00]  /*0950*/  NOP ;  /* 0x0000000000007918 */ /* 0x000fc00000000000 */
        /* <DEDUP_REMOVED lines=10> */
.L_x_5:


//--------------------- .nv.shared.reserved.0     --------------------------
	.section	.nv.shared.reserved.0,"aw",@nobits
	.weak		__nv_reservedSMEM_offset_0_alias
	.size		__nv_reservedSMEM_offset_0_alias, 0, 64
	.other		__nv_reservedSMEM_offset_0_alias,@"STO_CUDA_RESERVED_SHARED STV_DEFAULT"
__nv_reservedSMEM_offset_0_alias:
	.zero		0
	.zero		64


//--------------------- .nv.constant0._Z4multPiS_S_iiii --------------------------
	.section	.nv.constant0._Z4multPiS_S_iiii,"a",@progbits
	.sectionflags	@""
	.align	4
.nv.constant0._Z4multPiS_S_iiii:
	.zero		936


//--------------------- SYMBOLS --------------------------

	.type		.nv.reservedSmem.offset0,@object
	.size		.nv.reservedSmem.offset0,0x4
